//
// Generated by NVIDIA NVVM Compiler
//
// Compiler Build ID: CL-36424714
// Cuda compilation tools, release 13.0, V13.0.88
// Based on NVVM 20.0.0
//

.version 9.0
.target sm_100
.address_size 64

	// .globl	_Z22subtract_scalar_kernelPKfPffi

.visible .entry _Z22subtract_scalar_kernelPKfPffi(
	.param .u64 .ptr .align 1 _Z22subtract_scalar_kernelPKfPffi_param_0,
	.param .u64 .ptr .align 1 _Z22subtract_scalar_kernelPKfPffi_param_1,
	.param .f32 _Z22subtract_scalar_kernelPKfPffi_param_2,
	.param .u32 _Z22subtract_scalar_kernelPKfPffi_param_3
)
{
	.reg .pred 	%p<2>;
	.reg .b32 	%r<6>;
	.reg .b32 	%f<4>;
	.reg .b64 	%rd<8>;

	ld.param.u64 	%rd1, [_Z22subtract_scalar_kernelPKfPffi_param_0];
	ld.param.u64 	%rd2, [_Z22subtract_scalar_kernelPKfPffi_param_1];
	ld.param.f32 	%f1, [_Z22subtract_scalar_kernelPKfPffi_param_2];
	ld.param.u32 	%r2, [_Z22subtract_scalar_kernelPKfPffi_param_3];
	mov.u32 	%r3, %ctaid.x;
	mov.u32 	%r4, %ntid.x;
	mov.u32 	%r5, %tid.x;
	mad.lo.s32 	%r1, %r3, %r4, %r5;
	setp.ge.s32 	%p1, %r1, %r2;
	@%p1 bra 	$L__BB0_2;
	cvta.to.global.u64 	%rd3, %rd1;
	cvta.to.global.u64 	%rd4, %rd2;
	mul.wide.s32 	%rd5, %r1, 4;
	add.s64 	%rd6, %rd3, %rd5;
	ld.global.f32 	%f2, [%rd6];
	sub.f32 	%f3, %f1, %f2;
	add.s64 	%rd7, %rd4, %rd5;
	st.global.f32 	[%rd7], %f3;
$L__BB0_2:
	ret;

}


// ===== COMPILED SASS (sm_100) =====

	.target	sm_100

	.elftype	@"ET_EXEC"


//--------------------- .note.nv.tkinfo           --------------------------
	.section	.note.nv.tkinfo,"",@"SHT_NOTE"
	.sectionflags	@"SHF_NOTE_NV_TKINFO"
	.tkinfo
        /*0018*/ 	.word	0x00000002
        /*0030*/ 	.string	""
        /*0030*/ 	.string	"ptxas"
        /*0030*/ 	.string	"Cuda compilation tools, release 13.0, V13.0.88"
        /*0030*/ 	.string	"Build cuda_13.0.r13.0/compiler.36424714_0"
        /*0030*/ 	.string	"-arch sm_100 -m 64 "



//--------------------- .note.nv.cuinfo           --------------------------
	.section	.note.nv.cuinfo,"",@"SHT_NOTE"
	.sectionflags	@"SHF_NOTE_NV_CUINFO"
        /*0018*/ 	.short	0x0002
        /*001a*/ 	.short	0x0064
        /*001c*/ 	.short	0x0082
	.zero		2


//--------------------- .nv.info                  --------------------------
	.section	.nv.info,"",@"SHT_CUDA_INFO"
	.align	4


	//----- nvinfo : EIATTR_REGCOUNT
	.align		4
        /*0000*/ 	.byte	0x04, 0x2f
        /*0002*/ 	.short	(.L_1 - .L_0)
	.align		4
.L_0:
        /*0004*/ 	.word	index@(_Z22subtract_scalar_kernelPKfPffi)
        /*0008*/ 	.word	0x0000000a


	//----- nvinfo : EIATTR_FRAME_SIZE
	.align		4
.L_1:
        /*000c*/ 	.byte	0x04, 0x11
        /*000e*/ 	.short	(.L_3 - .L_2)
	.align		4
.L_2:
        /*0010*/ 	.word	index@(_Z22subtract_scalar_kernelPKfPffi)
        /*0014*/ 	.word	0x00000000


	//----- nvinfo : EIATTR_MIN_STACK_SIZE
	.align		4
.L_3:
        /*0018*/ 	.byte	0x04, 0x12
        /*001a*/ 	.short	(.L_5 - .L_4)
	.align		4
.L_4:
        /*001c*/ 	.word	index@(_Z22subtract_scalar_kernelPKfPffi)
        /*0020*/ 	.word	0x00000000
.L_5:


//--------------------- .nv.compat                --------------------------
	.section	.nv.compat,"",@"SHT_CUDA_COMPAT_INFO"
	.align	4
        /*0000*/ 	.byte	0x02, 0x09, 0x00, 0x00, 0x02, 0x02, 0x01, 0x00, 0x02, 0x05, 0x05, 0x00, 0x03, 0x07, 0x01, 0x01
        /*0010*/ 	.byte	0x02, 0x03, 0x00, 0x00, 0x02, 0x06, 0x01, 0x00, 0x04, 0x0b, 0x08, 0x00, 0x09, 0x00, 0x00, 0x00
        /*0020*/ 	.byte	0x00, 0x00, 0x00, 0x00


//--------------------- .nv.info._Z22subtract_scalar_kernelPKfPffi --------------------------
	.section	.nv.info._Z22subtract_scalar_kernelPKfPffi,"",@"SHT_CUDA_INFO"
	.sectionflags	@""
	.align	4


	//----- nvinfo : EIATTR_CUDA_API_VERSION
	.align		4
        /*0000*/ 	.byte	0x04, 0x37
        /*0002*/ 	.short	(.L_7 - .L_6)
.L_6:
        /*0004*/ 	.word	0x00000082


	//----- nvinfo : EIATTR_KPARAM_INFO
	.align		4
.L_7:
        /*0008*/ 	.byte	0x04, 0x17
        /*000a*/ 	.short	(.L_9 - .L_8)
.L_8:
        /*000c*/ 	.word	0x00000000
        /*0010*/ 	.short	0x0003
        /*0012*/ 	.short	0x0014
        /*0014*/ 	.byte	0x00, 0xf0, 0x11, 0x00


	//----- nvinfo : EIATTR_KPARAM_INFO
	.align		4
.L_9:
        /*0018*/ 	.byte	0x04, 0x17
        /*001a*/ 	.short	(.L_11 - .L_10)
.L_10:
        /*001c*/ 	.word	0x00000000
        /*0020*/ 	.short	0x0002
        /*0022*/ 	.short	0x0010
        /*0024*/ 	.byte	0x00, 0xf0, 0x11, 0x00


	//----- nvinfo : EIATTR_KPARAM_INFO
	.align		4
.L_11:
        /*0028*/ 	.byte	0x04, 0x17
        /*002a*/ 	.short	(.L_13 - .L_12)
.L_12:
        /*002c*/ 	.word	0x00000000
        /*0030*/ 	.short	0x0001
        /*0032*/ 	.short	0x0008
        /*0034*/ 	.byte	0x00, 0xf5, 0x21, 0x00


	//----- nvinfo : EIATTR_KPARAM_INFO
	.align		4
.L_13:
        /*0038*/ 	.byte	0x04, 0x17
        /*003a*/ 	.short	(.L_15 - .L_14)
.L_14:
        /*003c*/ 	.word	0x00000000
        /*0040*/ 	.short	0x0000
        /*0042*/ 	.short	0x0000
        /*0044*/ 	.byte	0x00, 0xf5, 0x21, 0x00


	//----- nvinfo : EIATTR_SPARSE_MMA_MASK
	.align		4
.L_15:
        /*0048*/ 	.byte	0x03, 0x50
        /*004a*/ 	.short	0x0000


	//----- nvinfo : EIATTR_MAXREG_COUNT
	.align		4
        /*004c*/ 	.byte	0x03, 0x1b
        /*004e*/ 	.short	0x00ff


	//----- nvinfo : EIATTR_MERCURY_ISA_VERSION
	.align		4
        /*0050*/ 	.byte	0x03, 0x5f
        /*0052*/ 	.short	0x0101


	//----- nvinfo : EIATTR_VRC_CTA_INIT_COUNT
	.align		4
        /*0054*/ 	.byte	0x02, 0x4a
	.zero		1
	.zero		1


	//----- nvinfo : EIATTR_EXIT_INSTR_OFFSETS
	.align		4
        /*0058*/ 	.byte	0x04, 0x1c
        /*005a*/ 	.short	(.L_17 - .L_16)


	//   ....[0]....
.L_16:
        /*005c*/ 	.word	0x00000070


	//   ....[1]....
        /*0060*/ 	.word	0x00000110


	//----- nvinfo : EIATTR_CBANK_PARAM_SIZE
	.align		4
.L_17:
        /*0064*/ 	.byte	0x03, 0x19
        /*0066*/ 	.short	0x0018


	//----- nvinfo : EIATTR_PARAM_CBANK
	.align		4
        /*0068*/ 	.byte	0x04, 0x0a
        /*006a*/ 	.short	(.L_19 - .L_18)
	.align		4
.L_18:
        /*006c*/ 	.word	index@(.nv.constant0._Z22subtract_scalar_kernelPKfPffi)
        /*0070*/ 	.short	0x0380
        /*0072*/ 	.short	0x0018


	//----- nvinfo : EIATTR_SW_WAR
	.align		4
.L_19:
        /*0074*/ 	.byte	0x04, 0x36
        /*0076*/ 	.short	(.L_21 - .L_20)
.L_20:
        /*0078*/ 	.word	0x00000008
.L_21:


//--------------------- .nv.callgraph             --------------------------
	.section	.nv.callgraph,"",@"SHT_CUDA_CALLGRAPH"
	.align	4
	.sectionentsize	8
	.align		4
        /*0000*/ 	.word	0x00000000
	.align		4
        /*0004*/ 	.word	0xffffffff
	.align		4
        /*0008*/ 	.word	0x00000000
	.align		4
        /*000c*/ 	.word	0xfffffffe
	.align		4
        /*0010*/ 	.word	0x00000000
	.align		4
        /*0014*/ 	.word	0xfffffffd
	.align		4
        /*0018*/ 	.word	0x00000000
	.align		4
        /*001c*/ 	.word	0xfffffffc


//--------------------- .text._Z22subtract_scalar_kernelPKfPffi --------------------------
	.section	.text._Z22subtract_scalar_kernelPKfPffi,"ax",@progbits
	.align	128
        .global         _Z22subtract_scalar_kernelPKfPffi
        .type           _Z22subtract_scalar_kernelPKfPffi,@function
        .size           _Z22subtract_scalar_kernelPKfPffi,(.L_x_1 - _Z22subtract_scalar_kernelPKfPffi)
        .other          _Z22subtract_scalar_kernelPKfPffi,@"STO_CUDA_ENTRY STV_DEFAULT"
_Z22subtract_scalar_kernelPKfPffi:
.text._Z22subtract_scalar_kernelPKfPffi:
[----:B------:R-:W-:Y:S01]  /*0000*/  LDC R1, c[0x0][0x37c] ;  /* 0x0000df00ff017b82 */ /* 0x000fe20000000800 */
[----:B------:R-:W0:Y:S07]  /*0010*/  S2R R0, SR_TID.X ;  /* 0x0000000000007919 */ /* 0x000e2e0000002100 */
[----:B------:R-:W0:Y:S01]  /*0020*/  S2UR UR4, SR_CTAID.X ;  /* 0x00000000000479c3 */ /* 0x000e220000002500 */
[----:B------:R-:W1:Y:S07]  /*0030*/  LDCU UR5, c[0x0][0x394] ;  /* 0x00007280ff0577ac */ /* 0x000e6e0008000800 */
[----:B------:R-:W0:Y:S02]  /*0040*/  LDC R7, c[0x0][0x360] ;  /* 0x0000d800ff077b82 */ /* 0x000e240000000800 */
[----:B0-----:R-:W-:-:S05]  /*0050*/  IMAD R7, R7, UR4, R0 ;  /* 0x0000000407077c24 */ /* 0x001fca000f8e0200 */
[----:B-1----:R-:W-:-:S13]  /*0060*/  ISETP.GE.AND P0, PT, R7, UR5, PT ;  /* 0x0000000507007c0c */ /* 0x002fda000bf06270 */
[----:B------:R-:W-:Y:S05]  /*0070*/  @P0 EXIT ;  /* 0x000000000000094d */ /* 0x000fea0003800000 */
[----:B------:R-:W0:Y:S01]  /*0080*/  LDC.64 R2, c[0x0][0x380] ;  /* 0x0000e000ff027b82 */ /* 0x000e220000000a00 */
[----:B------:R-:W1:Y:S01]  /*0090*/  LDCU.64 UR4, c[0x0][0x358] ;  /* 0x00006b00ff0477ac */ /* 0x000e620008000a00 */
[----:B------:R-:W2:Y:S06]  /*00a0*/  LDCU UR6, c[0x0][0x390] ;  /* 0x00007200ff0677ac */ /* 0x000eac0008000800 */
[----:B------:R-:W3:Y:S01]  /*00b0*/  LDC.64 R4, c[0x0][0x388] ;  /* 0x0000e200ff047b82 */ /* 0x000ee20000000a00 */
[----:B0-----:R-:W-:-:S06]  /*00c0*/  IMAD.WIDE R2, R7, 0x4, R2 ;  /* 0x0000000407027825 */ /* 0x001fcc00078e0202 */
[----:B-1----:R-:W2:Y:S01]  /*00d0*/  LDG.E R2, desc[UR4][R2.64] ;  /* 0x0000000402027981 */ /* 0x002ea2000c1e1900 */
[----:B---3--:R-:W-:-:S04]  /*00e0*/  IMAD.WIDE R4, R7, 0x4, R4 ;  /* 0x0000000407047825 */ /* 0x008fc800078e0204 */
[----:B--2---:R-:W-:-:S05]  /*00f0*/  FADD R7, -R2, UR6 ;  /* 0x0000000602077e21 */ /* 0x004fca0008000100 */
[----:B------:R-:W-:Y:S01]  /*0100*/  STG.E desc[UR4][R4.64], R7 ;  /* 0x0000000704007986 */ /* 0x000fe2000c101904 */
[----:B------:R-:W-:Y:S05]  /*0110*/  EXIT ;  /* 0x000000000000794d */ /* 0x000fea0003800000 */
.L_x_0:
[----:B------:R-:W-:-:S00]  /*0120*/  BRA `(.L_x_0) ;  /* 0xfffffffc00fc7947 */ /* 0x000fc0000383ffff */
[----:B------:R-:W-:-:S00]  /*0130*/  NOP ;  /* 0x0000000000007918 */ /* 0x000fc00000000000 */
        /* <DEDUP_REMOVED lines=12> */
.L_x_1:


//--------------------- .nv.shared.reserved.0     --------------------------
	.section	.nv.shared.reserved.0,"aw",@nobits
	.weak		__nv_reservedSMEM_offset_0_alias
	.size		__nv_reservedSMEM_offset_0_alias, 0, 64
	.other		__nv_reservedSMEM_offset_0_alias,@"STO_CUDA_RESERVED_SHARED STV_DEFAULT"
__nv_reservedSMEM_offset_0_alias:
	.zero		0
	.zero		64


//--------------------- .nv.constant0._Z22subtract_scalar_kernelPKfPffi --------------------------
	.section	.nv.constant0._Z22subtract_scalar_kernelPKfPffi,"a",@progbits
	.sectionflags	@""
	.align	4
.nv.constant0._Z22subtract_scalar_kernelPKfPffi:
	.zero		920


//--------------------- SYMBOLS --------------------------

	.type		.nv.reservedSmem.offset0,@object
	.size		.nv.reservedSmem.offset0,0x4
